//
// Generated by NVIDIA NVVM Compiler
//
// Compiler Build ID: CL-36424714
// Cuda compilation tools, release 13.0, V13.0.88
// Based on NVVM 20.0.0
//

.version 9.0
.target sm_100
.address_size 64

	// .globl	_Z22sgemm_thread_tile_vec4PfS_S_iii
// _ZZ22sgemm_thread_tile_vec4PfS_S_iiiE3s_a has been demoted
// _ZZ22sgemm_thread_tile_vec4PfS_S_iiiE3s_b has been demoted

.visible .entry _Z22sgemm_thread_tile_vec4PfS_S_iii(
	.param .u64 .ptr .align 1 _Z22sgemm_thread_tile_vec4PfS_S_iii_param_0,
	.param .u64 .ptr .align 1 _Z22sgemm_thread_tile_vec4PfS_S_iii_param_1,
	.param .u64 .ptr .align 1 _Z22sgemm_thread_tile_vec4PfS_S_iii_param_2,
	.param .u32 _Z22sgemm_thread_tile_vec4PfS_S_iii_param_3,
	.param .u32 _Z22sgemm_thread_tile_vec4PfS_S_iii_param_4,
	.param .u32 _Z22sgemm_thread_tile_vec4PfS_S_iii_param_5
)
{
	.reg .pred 	%p<3>;
	.reg .b32 	%r<55>;
	.reg .b32 	%f<867>;
	.reg .b64 	%rd<34>;
	// demoted variable
	.shared .align 4 .b8 _ZZ22sgemm_thread_tile_vec4PfS_S_iiiE3s_a[4096];
	// demoted variable
	.shared .align 4 .b8 _ZZ22sgemm_thread_tile_vec4PfS_S_iiiE3s_b[4096];
	ld.param.u64 	%rd5, [_Z22sgemm_thread_tile_vec4PfS_S_iii_param_0];
	ld.param.u32 	%r22, [_Z22sgemm_thread_tile_vec4PfS_S_iii_param_4];
	ld.param.u32 	%r23, [_Z22sgemm_thread_tile_vec4PfS_S_iii_param_5];
	cvta.to.global.u64 	%rd1, %rd5;
	mov.u32 	%r1, %tid.x;
	mov.u32 	%r2, %tid.y;
	mov.u32 	%r24, %ctaid.x;
	mov.u32 	%r25, %ctaid.y;
	shl.b32 	%r26, %r25, 5;
	shl.b32 	%r27, %r2, 2;
	add.s32 	%r3, %r26, %r27;
	shl.b32 	%r4, %r24, 5;
	shl.b32 	%r5, %r1, 2;
	setp.lt.s32 	%p1, %r23, 1;
	mov.f32 	%f851, 0f00000000;
	mov.f32 	%f852, %f851;
	mov.f32 	%f853, %f851;
	mov.f32 	%f854, %f851;
	mov.f32 	%f855, %f851;
	mov.f32 	%f856, %f851;
	mov.f32 	%f857, %f851;
	mov.f32 	%f858, %f851;
	mov.f32 	%f859, %f851;
	mov.f32 	%f860, %f851;
	mov.f32 	%f861, %f851;
	mov.f32 	%f862, %f851;
	mov.f32 	%f863, %f851;
	mov.f32 	%f864, %f851;
	mov.f32 	%f865, %f851;
	mov.f32 	%f866, %f851;
	@%p1 bra 	$L__BB0_3;
	shl.b32 	%r29, %r1, 4;
	mov.u32 	%r30, _ZZ22sgemm_thread_tile_vec4PfS_S_iiiE3s_b;
	add.s32 	%r6, %r30, %r29;
	shl.b32 	%r31, %r2, 4;
	mov.u32 	%r32, _ZZ22sgemm_thread_tile_vec4PfS_S_iiiE3s_a;
	add.s32 	%r7, %r32, %r31;
	mad.lo.s32 	%r33, %r3, %r23, %r5;
	add.s32 	%r53, %r33, %r23;
	add.s32 	%r34, %r3, 2;
	mad.lo.s32 	%r52, %r23, %r34, %r5;
	add.s32 	%r35, %r3, 3;
	mad.lo.s32 	%r51, %r23, %r35, %r5;
	mul.wide.u32 	%rd8, %r33, 4;
	add.s64 	%rd33, %rd1, %rd8;
	mul.lo.s32 	%r36, %r2, %r22;
	shl.b32 	%r37, %r36, 2;
	add.s32 	%r38, %r37, %r4;
	add.s32 	%r50, %r38, %r5;
	mov.b32 	%r54, 0;
	mov.f32 	%f851, 0f00000000;
	mul.wide.s32 	%rd15, %r22, 4;
$L__BB0_2:
	ld.param.u64 	%rd31, [_Z22sgemm_thread_tile_vec4PfS_S_iii_param_1];
	ld.param.u64 	%rd30, [_Z22sgemm_thread_tile_vec4PfS_S_iii_param_0];
	ld.global.v4.f32 	{%f51, %f52, %f53, %f54}, [%rd33];
	mov.u32 	%r39, %tid.x;
	shl.b32 	%r40, %r39, 9;
	add.s32 	%r41, %r7, %r40;
	st.shared.f32 	[%r41], %f51;
	st.shared.f32 	[%r41+128], %f52;
	st.shared.f32 	[%r41+256], %f53;
	st.shared.f32 	[%r41+384], %f54;
	cvta.to.global.u64 	%rd9, %rd31;
	mul.wide.s32 	%rd10, %r50, 4;
	add.s64 	%rd11, %rd9, %rd10;
	ld.global.v4.f32 	{%f55, %f56, %f57, %f58}, [%rd11];
	mov.u32 	%r42, %tid.y;
	shl.b32 	%r43, %r42, 9;
	add.s32 	%r44, %r6, %r43;
	st.shared.v4.f32 	[%r44], {%f55, %f56, %f57, %f58};
	cvta.to.global.u64 	%rd12, %rd30;
	mul.wide.u32 	%rd13, %r53, 4;
	add.s64 	%rd14, %rd12, %rd13;
	ld.global.v4.f32 	{%f59, %f60, %f61, %f62}, [%rd14];
	st.shared.f32 	[%r41+4], %f59;
	st.shared.f32 	[%r41+132], %f60;
	st.shared.f32 	[%r41+260], %f61;
	st.shared.f32 	[%r41+388], %f62;
	add.s64 	%rd16, %rd11, %rd15;
	ld.global.v4.f32 	{%f63, %f64, %f65, %f66}, [%rd16];
	st.shared.v4.f32 	[%r44+128], {%f63, %f64, %f65, %f66};
	mul.wide.u32 	%rd17, %r52, 4;
	add.s64 	%rd18, %rd12, %rd17;
	ld.global.v4.f32 	{%f67, %f68, %f69, %f70}, [%rd18];
	st.shared.f32 	[%r41+8], %f67;
	st.shared.f32 	[%r41+136], %f68;
	st.shared.f32 	[%r41+264], %f69;
	st.shared.f32 	[%r41+392], %f70;
	add.s64 	%rd19, %rd16, %rd15;
	ld.global.v4.f32 	{%f71, %f72, %f73, %f74}, [%rd19];
	st.shared.v4.f32 	[%r44+256], {%f71, %f72, %f73, %f74};
	mul.wide.u32 	%rd20, %r51, 4;
	add.s64 	%rd21, %rd12, %rd20;
	ld.global.v4.f32 	{%f75, %f76, %f77, %f78}, [%rd21];
	st.shared.f32 	[%r41+12], %f75;
	st.shared.f32 	[%r41+140], %f76;
	st.shared.f32 	[%r41+268], %f77;
	st.shared.f32 	[%r41+396], %f78;
	add.s64 	%rd22, %rd19, %rd15;
	ld.global.v4.f32 	{%f79, %f80, %f81, %f82}, [%rd22];
	st.shared.v4.f32 	[%r44+384], {%f79, %f80, %f81, %f82};
	bar.sync 	0;
	ld.shared.v4.f32 	{%f83, %f84, %f85, %f86}, [%r7];
	ld.shared.v4.f32 	{%f87, %f88, %f89, %f90}, [%r6];
	fma.rn.f32 	%f91, %f83, %f87, %f866;
	fma.rn.f32 	%f92, %f83, %f88, %f865;
	fma.rn.f32 	%f93, %f83, %f89, %f864;
	fma.rn.f32 	%f94, %f83, %f90, %f863;
	fma.rn.f32 	%f95, %f84, %f87, %f862;
	fma.rn.f32 	%f96, %f84, %f88, %f861;
	fma.rn.f32 	%f97, %f84, %f89, %f860;
	fma.rn.f32 	%f98, %f84, %f90, %f859;
	fma.rn.f32 	%f99, %f85, %f87, %f858;
	fma.rn.f32 	%f100, %f85, %f88, %f857;
	fma.rn.f32 	%f101, %f85, %f89, %f856;
	fma.rn.f32 	%f102, %f85, %f90, %f855;
	fma.rn.f32 	%f103, %f86, %f87, %f854;
	fma.rn.f32 	%f104, %f86, %f88, %f853;
	fma.rn.f32 	%f105, %f86, %f89, %f852;
	fma.rn.f32 	%f106, %f86, %f90, %f851;
	ld.shared.v4.f32 	{%f107, %f108, %f109, %f110}, [%r7+128];
	ld.shared.v4.f32 	{%f111, %f112, %f113, %f114}, [%r6+128];
	fma.rn.f32 	%f115, %f107, %f111, %f91;
	fma.rn.f32 	%f116, %f107, %f112, %f92;
	fma.rn.f32 	%f117, %f107, %f113, %f93;
	fma.rn.f32 	%f118, %f107, %f114, %f94;
	fma.rn.f32 	%f119, %f108, %f111, %f95;
	fma.rn.f32 	%f120, %f108, %f112, %f96;
	fma.rn.f32 	%f121, %f108, %f113, %f97;
	fma.rn.f32 	%f122, %f108, %f114, %f98;
	fma.rn.f32 	%f123, %f109, %f111, %f99;
	fma.rn.f32 	%f124, %f109, %f112, %f100;
	fma.rn.f32 	%f125, %f109, %f113, %f101;
	fma.rn.f32 	%f126, %f109, %f114, %f102;
	fma.rn.f32 	%f127, %f110, %f111, %f103;
	fma.rn.f32 	%f128, %f110, %f112, %f104;
	fma.rn.f32 	%f129, %f110, %f113, %f105;
	fma.rn.f32 	%f130, %f110, %f114, %f106;
	ld.shared.v4.f32 	{%f131, %f132, %f133, %f134}, [%r7+256];
	ld.shared.v4.f32 	{%f135, %f136, %f137, %f138}, [%r6+256];
	fma.rn.f32 	%f139, %f131, %f135, %f115;
	fma.rn.f32 	%f140, %f131, %f136, %f116;
	fma.rn.f32 	%f141, %f131, %f137, %f117;
	fma.rn.f32 	%f142, %f131, %f138, %f118;
	fma.rn.f32 	%f143, %f132, %f135, %f119;
	fma.rn.f32 	%f144, %f132, %f136, %f120;
	fma.rn.f32 	%f145, %f132, %f137, %f121;
	fma.rn.f32 	%f146, %f132, %f138, %f122;
	fma.rn.f32 	%f147, %f133, %f135, %f123;
	fma.rn.f32 	%f148, %f133, %f136, %f124;
	fma.rn.f32 	%f149, %f133, %f137, %f125;
	fma.rn.f32 	%f150, %f133, %f138, %f126;
	fma.rn.f32 	%f151, %f134, %f135, %f127;
	fma.rn.f32 	%f152, %f134, %f136, %f128;
	fma.rn.f32 	%f153, %f134, %f137, %f129;
	fma.rn.f32 	%f154, %f134, %f138, %f130;
	ld.shared.v4.f32 	{%f155, %f156, %f157, %f158}, [%r7+384];
	ld.shared.v4.f32 	{%f159, %f160, %f161, %f162}, [%r6+384];
	fma.rn.f32 	%f163, %f155, %f159, %f139;
	fma.rn.f32 	%f164, %f155, %f160, %f140;
	fma.rn.f32 	%f165, %f155, %f161, %f141;
	fma.rn.f32 	%f166, %f155, %f162, %f142;
	fma.rn.f32 	%f167, %f156, %f159, %f143;
	fma.rn.f32 	%f168, %f156, %f160, %f144;
	fma.rn.f32 	%f169, %f156, %f161, %f145;
	fma.rn.f32 	%f170, %f156, %f162, %f146;
	fma.rn.f32 	%f171, %f157, %f159, %f147;
	fma.rn.f32 	%f172, %f157, %f160, %f148;
	fma.rn.f32 	%f173, %f157, %f161, %f149;
	fma.rn.f32 	%f174, %f157, %f162, %f150;
	fma.rn.f32 	%f175, %f158, %f159, %f151;
	fma.rn.f32 	%f176, %f158, %f160, %f152;
	fma.rn.f32 	%f177, %f158, %f161, %f153;
	fma.rn.f32 	%f178, %f158, %f162, %f154;
	ld.shared.v4.f32 	{%f179, %f180, %f181, %f182}, [%r7+512];
	ld.shared.v4.f32 	{%f183, %f184, %f185, %f186}, [%r6+512];
	fma.rn.f32 	%f187, %f179, %f183, %f163;
	fma.rn.f32 	%f188, %f179, %f184, %f164;
	fma.rn.f32 	%f189, %f179, %f185, %f165;
	fma.rn.f32 	%f190, %f179, %f186, %f166;
	fma.rn.f32 	%f191, %f180, %f183, %f167;
	fma.rn.f32 	%f192, %f180, %f184, %f168;
	fma.rn.f32 	%f193, %f180, %f185, %f169;
	fma.rn.f32 	%f194, %f180, %f186, %f170;
	fma.rn.f32 	%f195, %f181, %f183, %f171;
	fma.rn.f32 	%f196, %f181, %f184, %f172;
	fma.rn.f32 	%f197, %f181, %f185, %f173;
	fma.rn.f32 	%f198, %f181, %f186, %f174;
	fma.rn.f32 	%f199, %f182, %f183, %f175;
	fma.rn.f32 	%f200, %f182, %f184, %f176;
	fma.rn.f32 	%f201, %f182, %f185, %f177;
	fma.rn.f32 	%f202, %f182, %f186, %f178;
	ld.shared.v4.f32 	{%f203, %f204, %f205, %f206}, [%r7+640];
	ld.shared.v4.f32 	{%f207, %f208, %f209, %f210}, [%r6+640];
	fma.rn.f32 	%f211, %f203, %f207, %f187;
	fma.rn.f32 	%f212, %f203, %f208, %f188;
	fma.rn.f32 	%f213, %f203, %f209, %f189;
	fma.rn.f32 	%f214, %f203, %f210, %f190;
	fma.rn.f32 	%f215, %f204, %f207, %f191;
	fma.rn.f32 	%f216, %f204, %f208, %f192;
	fma.rn.f32 	%f217, %f204, %f209, %f193;
	fma.rn.f32 	%f218, %f204, %f210, %f194;
	fma.rn.f32 	%f219, %f205, %f207, %f195;
	fma.rn.f32 	%f220, %f205, %f208, %f196;
	fma.rn.f32 	%f221, %f205, %f209, %f197;
	fma.rn.f32 	%f222, %f205, %f210, %f198;
	fma.rn.f32 	%f223, %f206, %f207, %f199;
	fma.rn.f32 	%f224, %f206, %f208, %f200;
	fma.rn.f32 	%f225, %f206, %f209, %f201;
	fma.rn.f32 	%f226, %f206, %f210, %f202;
	ld.shared.v4.f32 	{%f227, %f228, %f229, %f230}, [%r7+768];
	ld.shared.v4.f32 	{%f231, %f232, %f233, %f234}, [%r6+768];
	fma.rn.f32 	%f235, %f227, %f231, %f211;
	fma.rn.f32 	%f236, %f227, %f232, %f212;
	fma.rn.f32 	%f237, %f227, %f233, %f213;
	fma.rn.f32 	%f238, %f227, %f234, %f214;
	fma.rn.f32 	%f239, %f228, %f231, %f215;
	fma.rn.f32 	%f240, %f228, %f232, %f216;
	fma.rn.f32 	%f241, %f228, %f233, %f217;
	fma.rn.f32 	%f242, %f228, %f234, %f218;
	fma.rn.f32 	%f243, %f229, %f231, %f219;
	fma.rn.f32 	%f244, %f229, %f232, %f220;
	fma.rn.f32 	%f245, %f229, %f233, %f221;
	fma.rn.f32 	%f246, %f229, %f234, %f222;
	fma.rn.f32 	%f247, %f230, %f231, %f223;
	fma.rn.f32 	%f248, %f230, %f232, %f224;
	fma.rn.f32 	%f249, %f230, %f233, %f225;
	fma.rn.f32 	%f250, %f230, %f234, %f226;
	ld.shared.v4.f32 	{%f251, %f252, %f253, %f254}, [%r7+896];
	ld.shared.v4.f32 	{%f255, %f256, %f257, %f258}, [%r6+896];
	fma.rn.f32 	%f259, %f251, %f255, %f235;
	fma.rn.f32 	%f260, %f251, %f256, %f236;
	fma.rn.f32 	%f261, %f251, %f257, %f237;
	fma.rn.f32 	%f262, %f251, %f258, %f238;
	fma.rn.f32 	%f263, %f252, %f255, %f239;
	fma.rn.f32 	%f264, %f252, %f256, %f240;
	fma.rn.f32 	%f265, %f252, %f257, %f241;
	fma.rn.f32 	%f266, %f252, %f258, %f242;
	fma.rn.f32 	%f267, %f253, %f255, %f243;
	fma.rn.f32 	%f268, %f253, %f256, %f244;
	fma.rn.f32 	%f269, %f253, %f257, %f245;
	fma.rn.f32 	%f270, %f253, %f258, %f246;
	fma.rn.f32 	%f271, %f254, %f255, %f247;
	fma.rn.f32 	%f272, %f254, %f256, %f248;
	fma.rn.f32 	%f273, %f254, %f257, %f249;
	fma.rn.f32 	%f274, %f254, %f258, %f250;
	ld.shared.v4.f32 	{%f275, %f276, %f277, %f278}, [%r7+1024];
	ld.shared.v4.f32 	{%f279, %f280, %f281, %f282}, [%r6+1024];
	fma.rn.f32 	%f283, %f275, %f279, %f259;
	fma.rn.f32 	%f284, %f275, %f280, %f260;
	fma.rn.f32 	%f285, %f275, %f281, %f261;
	fma.rn.f32 	%f286, %f275, %f282, %f262;
	fma.rn.f32 	%f287, %f276, %f279, %f263;
	fma.rn.f32 	%f288, %f276, %f280, %f264;
	fma.rn.f32 	%f289, %f276, %f281, %f265;
	fma.rn.f32 	%f290, %f276, %f282, %f266;
	fma.rn.f32 	%f291, %f277, %f279, %f267;
	fma.rn.f32 	%f292, %f277, %f280, %f268;
	fma.rn.f32 	%f293, %f277, %f281, %f269;
	fma.rn.f32 	%f294, %f277, %f282, %f270;
	fma.rn.f32 	%f295, %f278, %f279, %f271;
	fma.rn.f32 	%f296, %f278, %f280, %f272;
	fma.rn.f32 	%f297, %f278, %f281, %f273;
	fma.rn.f32 	%f298, %f278, %f282, %f274;
	ld.shared.v4.f32 	{%f299, %f300, %f301, %f302}, [%r7+1152];
	ld.shared.v4.f32 	{%f303, %f304, %f305, %f306}, [%r6+1152];
	fma.rn.f32 	%f307, %f299, %f303, %f283;
	fma.rn.f32 	%f308, %f299, %f304, %f284;
	fma.rn.f32 	%f309, %f299, %f305, %f285;
	fma.rn.f32 	%f310, %f299, %f306, %f286;
	fma.rn.f32 	%f311, %f300, %f303, %f287;
	fma.rn.f32 	%f312, %f300, %f304, %f288;
	fma.rn.f32 	%f313, %f300, %f305, %f289;
	fma.rn.f32 	%f314, %f300, %f306, %f290;
	fma.rn.f32 	%f315, %f301, %f303, %f291;
	fma.rn.f32 	%f316, %f301, %f304, %f292;
	fma.rn.f32 	%f317, %f301, %f305, %f293;
	fma.rn.f32 	%f318, %f301, %f306, %f294;
	fma.rn.f32 	%f319, %f302, %f303, %f295;
	fma.rn.f32 	%f320, %f302, %f304, %f296;
	fma.rn.f32 	%f321, %f302, %f305, %f297;
	fma.rn.f32 	%f322, %f302, %f306, %f298;
	ld.shared.v4.f32 	{%f323, %f324, %f325, %f326}, [%r7+1280];
	ld.shared.v4.f32 	{%f327, %f328, %f329, %f330}, [%r6+1280];
	fma.rn.f32 	%f331, %f323, %f327, %f307;
	fma.rn.f32 	%f332, %f323, %f328, %f308;
	fma.rn.f32 	%f333, %f323, %f329, %f309;
	fma.rn.f32 	%f334, %f323, %f330, %f310;
	fma.rn.f32 	%f335, %f324, %f327, %f311;
	fma.rn.f32 	%f336, %f324, %f328, %f312;
	fma.rn.f32 	%f337, %f324, %f329, %f313;
	fma.rn.f32 	%f338, %f324, %f330, %f314;
	fma.rn.f32 	%f339, %f325, %f327, %f315;
	fma.rn.f32 	%f340, %f325, %f328, %f316;
	fma.rn.f32 	%f341, %f325, %f329, %f317;
	fma.rn.f32 	%f342, %f325, %f330, %f318;
	fma.rn.f32 	%f343, %f326, %f327, %f319;
	fma.rn.f32 	%f344, %f326, %f328, %f320;
	fma.rn.f32 	%f345, %f326, %f329, %f321;
	fma.rn.f32 	%f346, %f326, %f330, %f322;
	ld.shared.v4.f32 	{%f347, %f348, %f349, %f350}, [%r7+1408];
	ld.shared.v4.f32 	{%f351, %f352, %f353, %f354}, [%r6+1408];
	fma.rn.f32 	%f355, %f347, %f351, %f331;
	fma.rn.f32 	%f356, %f347, %f352, %f332;
	fma.rn.f32 	%f357, %f347, %f353, %f333;
	fma.rn.f32 	%f358, %f347, %f354, %f334;
	fma.rn.f32 	%f359, %f348, %f351, %f335;
	fma.rn.f32 	%f360, %f348, %f352, %f336;
	fma.rn.f32 	%f361, %f348, %f353, %f337;
	fma.rn.f32 	%f362, %f348, %f354, %f338;
	fma.rn.f32 	%f363, %f349, %f351, %f339;
	fma.rn.f32 	%f364, %f349, %f352, %f340;
	fma.rn.f32 	%f365, %f349, %f353, %f341;
	fma.rn.f32 	%f366, %f349, %f354, %f342;
	fma.rn.f32 	%f367, %f350, %f351, %f343;
	fma.rn.f32 	%f368, %f350, %f352, %f344;
	fma.rn.f32 	%f369, %f350, %f353, %f345;
	fma.rn.f32 	%f370, %f350, %f354, %f346;
	ld.shared.v4.f32 	{%f371, %f372, %f373, %f374}, [%r7+1536];
	ld.shared.v4.f32 	{%f375, %f376, %f377, %f378}, [%r6+1536];
	fma.rn.f32 	%f379, %f371, %f375, %f355;
	fma.rn.f32 	%f380, %f371, %f376, %f356;
	fma.rn.f32 	%f381, %f371, %f377, %f357;
	fma.rn.f32 	%f382, %f371, %f378, %f358;
	fma.rn.f32 	%f383, %f372, %f375, %f359;
	fma.rn.f32 	%f384, %f372, %f376, %f360;
	fma.rn.f32 	%f385, %f372, %f377, %f361;
	fma.rn.f32 	%f386, %f372, %f378, %f362;
	fma.rn.f32 	%f387, %f373, %f375, %f363;
	fma.rn.f32 	%f388, %f373, %f376, %f364;
	fma.rn.f32 	%f389, %f373, %f377, %f365;
	fma.rn.f32 	%f390, %f373, %f378, %f366;
	fma.rn.f32 	%f391, %f374, %f375, %f367;
	fma.rn.f32 	%f392, %f374, %f376, %f368;
	fma.rn.f32 	%f393, %f374, %f377, %f369;
	fma.rn.f32 	%f394, %f374, %f378, %f370;
	ld.shared.v4.f32 	{%f395, %f396, %f397, %f398}, [%r7+1664];
	ld.shared.v4.f32 	{%f399, %f400, %f401, %f402}, [%r6+1664];
	fma.rn.f32 	%f403, %f395, %f399, %f379;
	fma.rn.f32 	%f404, %f395, %f400, %f380;
	fma.rn.f32 	%f405, %f395, %f401, %f381;
	fma.rn.f32 	%f406, %f395, %f402, %f382;
	fma.rn.f32 	%f407, %f396, %f399, %f383;
	fma.rn.f32 	%f408, %f396, %f400, %f384;
	fma.rn.f32 	%f409, %f396, %f401, %f385;
	fma.rn.f32 	%f410, %f396, %f402, %f386;
	fma.rn.f32 	%f411, %f397, %f399, %f387;
	fma.rn.f32 	%f412, %f397, %f400, %f388;
	fma.rn.f32 	%f413, %f397, %f401, %f389;
	fma.rn.f32 	%f414, %f397, %f402, %f390;
	fma.rn.f32 	%f415, %f398, %f399, %f391;
	fma.rn.f32 	%f416, %f398, %f400, %f392;
	fma.rn.f32 	%f417, %f398, %f401, %f393;
	fma.rn.f32 	%f418, %f398, %f402, %f394;
	ld.shared.v4.f32 	{%f419, %f420, %f421, %f422}, [%r7+1792];
	ld.shared.v4.f32 	{%f423, %f424, %f425, %f426}, [%r6+1792];
	fma.rn.f32 	%f427, %f419, %f423, %f403;
	fma.rn.f32 	%f428, %f419, %f424, %f404;
	fma.rn.f32 	%f429, %f419, %f425, %f405;
	fma.rn.f32 	%f430, %f419, %f426, %f406;
	fma.rn.f32 	%f431, %f420, %f423, %f407;
	fma.rn.f32 	%f432, %f420, %f424, %f408;
	fma.rn.f32 	%f433, %f420, %f425, %f409;
	fma.rn.f32 	%f434, %f420, %f426, %f410;
	fma.rn.f32 	%f435, %f421, %f423, %f411;
	fma.rn.f32 	%f436, %f421, %f424, %f412;
	fma.rn.f32 	%f437, %f421, %f425, %f413;
	fma.rn.f32 	%f438, %f421, %f426, %f414;
	fma.rn.f32 	%f439, %f422, %f423, %f415;
	fma.rn.f32 	%f440, %f422, %f424, %f416;
	fma.rn.f32 	%f441, %f422, %f425, %f417;
	fma.rn.f32 	%f442, %f422, %f426, %f418;
	ld.shared.v4.f32 	{%f443, %f444, %f445, %f446}, [%r7+1920];
	ld.shared.v4.f32 	{%f447, %f448, %f449, %f450}, [%r6+1920];
	fma.rn.f32 	%f451, %f443, %f447, %f427;
	fma.rn.f32 	%f452, %f443, %f448, %f428;
	fma.rn.f32 	%f453, %f443, %f449, %f429;
	fma.rn.f32 	%f454, %f443, %f450, %f430;
	fma.rn.f32 	%f455, %f444, %f447, %f431;
	fma.rn.f32 	%f456, %f444, %f448, %f432;
	fma.rn.f32 	%f457, %f444, %f449, %f433;
	fma.rn.f32 	%f458, %f444, %f450, %f434;
	fma.rn.f32 	%f459, %f445, %f447, %f435;
	fma.rn.f32 	%f460, %f445, %f448, %f436;
	fma.rn.f32 	%f461, %f445, %f449, %f437;
	fma.rn.f32 	%f462, %f445, %f450, %f438;
	fma.rn.f32 	%f463, %f446, %f447, %f439;
	fma.rn.f32 	%f464, %f446, %f448, %f440;
	fma.rn.f32 	%f465, %f446, %f449, %f441;
	fma.rn.f32 	%f466, %f446, %f450, %f442;
	ld.shared.v4.f32 	{%f467, %f468, %f469, %f470}, [%r7+2048];
	ld.shared.v4.f32 	{%f471, %f472, %f473, %f474}, [%r6+2048];
	fma.rn.f32 	%f475, %f467, %f471, %f451;
	fma.rn.f32 	%f476, %f467, %f472, %f452;
	fma.rn.f32 	%f477, %f467, %f473, %f453;
	fma.rn.f32 	%f478, %f467, %f474, %f454;
	fma.rn.f32 	%f479, %f468, %f471, %f455;
	fma.rn.f32 	%f480, %f468, %f472, %f456;
	fma.rn.f32 	%f481, %f468, %f473, %f457;
	fma.rn.f32 	%f482, %f468, %f474, %f458;
	fma.rn.f32 	%f483, %f469, %f471, %f459;
	fma.rn.f32 	%f484, %f469, %f472, %f460;
	fma.rn.f32 	%f485, %f469, %f473, %f461;
	fma.rn.f32 	%f486, %f469, %f474, %f462;
	fma.rn.f32 	%f487, %f470, %f471, %f463;
	fma.rn.f32 	%f488, %f470, %f472, %f464;
	fma.rn.f32 	%f489, %f470, %f473, %f465;
	fma.rn.f32 	%f490, %f470, %f474, %f466;
	ld.shared.v4.f32 	{%f491, %f492, %f493, %f494}, [%r7+2176];
	ld.shared.v4.f32 	{%f495, %f496, %f497, %f498}, [%r6+2176];
	fma.rn.f32 	%f499, %f491, %f495, %f475;
	fma.rn.f32 	%f500, %f491, %f496, %f476;
	fma.rn.f32 	%f501, %f491, %f497, %f477;
	fma.rn.f32 	%f502, %f491, %f498, %f478;
	fma.rn.f32 	%f503, %f492, %f495, %f479;
	fma.rn.f32 	%f504, %f492, %f496, %f480;
	fma.rn.f32 	%f505, %f492, %f497, %f481;
	fma.rn.f32 	%f506, %f492, %f498, %f482;
	fma.rn.f32 	%f507, %f493, %f495, %f483;
	fma.rn.f32 	%f508, %f493, %f496, %f484;
	fma.rn.f32 	%f509, %f493, %f497, %f485;
	fma.rn.f32 	%f510, %f493, %f498, %f486;
	fma.rn.f32 	%f511, %f494, %f495, %f487;
	fma.rn.f32 	%f512, %f494, %f496, %f488;
	fma.rn.f32 	%f513, %f494, %f497, %f489;
	fma.rn.f32 	%f514, %f494, %f498, %f490;
	ld.shared.v4.f32 	{%f515, %f516, %f517, %f518}, [%r7+2304];
	ld.shared.v4.f32 	{%f519, %f520, %f521, %f522}, [%r6+2304];
	fma.rn.f32 	%f523, %f515, %f519, %f499;
	fma.rn.f32 	%f524, %f515, %f520, %f500;
	fma.rn.f32 	%f525, %f515, %f521, %f501;
	fma.rn.f32 	%f526, %f515, %f522, %f502;
	fma.rn.f32 	%f527, %f516, %f519, %f503;
	fma.rn.f32 	%f528, %f516, %f520, %f504;
	fma.rn.f32 	%f529, %f516, %f521, %f505;
	fma.rn.f32 	%f530, %f516, %f522, %f506;
	fma.rn.f32 	%f531, %f517, %f519, %f507;
	fma.rn.f32 	%f532, %f517, %f520, %f508;
	fma.rn.f32 	%f533, %f517, %f521, %f509;
	fma.rn.f32 	%f534, %f517, %f522, %f510;
	fma.rn.f32 	%f535, %f518, %f519, %f511;
	fma.rn.f32 	%f536, %f518, %f520, %f512;
	fma.rn.f32 	%f537, %f518, %f521, %f513;
	fma.rn.f32 	%f538, %f518, %f522, %f514;
	ld.shared.v4.f32 	{%f539, %f540, %f541, %f542}, [%r7+2432];
	ld.shared.v4.f32 	{%f543, %f544, %f545, %f546}, [%r6+2432];
	fma.rn.f32 	%f547, %f539, %f543, %f523;
	fma.rn.f32 	%f548, %f539, %f544, %f524;
	fma.rn.f32 	%f549, %f539, %f545, %f525;
	fma.rn.f32 	%f550, %f539, %f546, %f526;
	fma.rn.f32 	%f551, %f540, %f543, %f527;
	fma.rn.f32 	%f552, %f540, %f544, %f528;
	fma.rn.f32 	%f553, %f540, %f545, %f529;
	fma.rn.f32 	%f554, %f540, %f546, %f530;
	fma.rn.f32 	%f555, %f541, %f543, %f531;
	fma.rn.f32 	%f556, %f541, %f544, %f532;
	fma.rn.f32 	%f557, %f541, %f545, %f533;
	fma.rn.f32 	%f558, %f541, %f546, %f534;
	fma.rn.f32 	%f559, %f542, %f543, %f535;
	fma.rn.f32 	%f560, %f542, %f544, %f536;
	fma.rn.f32 	%f561, %f542, %f545, %f537;
	fma.rn.f32 	%f562, %f542, %f546, %f538;
	ld.shared.v4.f32 	{%f563, %f564, %f565, %f566}, [%r7+2560];
	ld.shared.v4.f32 	{%f567, %f568, %f569, %f570}, [%r6+2560];
	fma.rn.f32 	%f571, %f563, %f567, %f547;
	fma.rn.f32 	%f572, %f563, %f568, %f548;
	fma.rn.f32 	%f573, %f563, %f569, %f549;
	fma.rn.f32 	%f574, %f563, %f570, %f550;
	fma.rn.f32 	%f575, %f564, %f567, %f551;
	fma.rn.f32 	%f576, %f564, %f568, %f552;
	fma.rn.f32 	%f577, %f564, %f569, %f553;
	fma.rn.f32 	%f578, %f564, %f570, %f554;
	fma.rn.f32 	%f579, %f565, %f567, %f555;
	fma.rn.f32 	%f580, %f565, %f568, %f556;
	fma.rn.f32 	%f581, %f565, %f569, %f557;
	fma.rn.f32 	%f582, %f565, %f570, %f558;
	fma.rn.f32 	%f583, %f566, %f567, %f559;
	fma.rn.f32 	%f584, %f566, %f568, %f560;
	fma.rn.f32 	%f585, %f566, %f569, %f561;
	fma.rn.f32 	%f586, %f566, %f570, %f562;
	ld.shared.v4.f32 	{%f587, %f588, %f589, %f590}, [%r7+2688];
	ld.shared.v4.f32 	{%f591, %f592, %f593, %f594}, [%r6+2688];
	fma.rn.f32 	%f595, %f587, %f591, %f571;
	fma.rn.f32 	%f596, %f587, %f592, %f572;
	fma.rn.f32 	%f597, %f587, %f593, %f573;
	fma.rn.f32 	%f598, %f587, %f594, %f574;
	fma.rn.f32 	%f599, %f588, %f591, %f575;
	fma.rn.f32 	%f600, %f588, %f592, %f576;
	fma.rn.f32 	%f601, %f588, %f593, %f577;
	fma.rn.f32 	%f602, %f588, %f594, %f578;
	fma.rn.f32 	%f603, %f589, %f591, %f579;
	fma.rn.f32 	%f604, %f589, %f592, %f580;
	fma.rn.f32 	%f605, %f589, %f593, %f581;
	fma.rn.f32 	%f606, %f589, %f594, %f582;
	fma.rn.f32 	%f607, %f590, %f591, %f583;
	fma.rn.f32 	%f608, %f590, %f592, %f584;
	fma.rn.f32 	%f609, %f590, %f593, %f585;
	fma.rn.f32 	%f610, %f590, %f594, %f586;
	ld.shared.v4.f32 	{%f611, %f612, %f613, %f614}, [%r7+2816];
	ld.shared.v4.f32 	{%f615, %f616, %f617, %f618}, [%r6+2816];
	fma.rn.f32 	%f619, %f611, %f615, %f595;
	fma.rn.f32 	%f620, %f611, %f616, %f596;
	fma.rn.f32 	%f621, %f611, %f617, %f597;
	fma.rn.f32 	%f622, %f611, %f618, %f598;
	fma.rn.f32 	%f623, %f612, %f615, %f599;
	fma.rn.f32 	%f624, %f612, %f616, %f600;
	fma.rn.f32 	%f625, %f612, %f617, %f601;
	fma.rn.f32 	%f626, %f612, %f618, %f602;
	fma.rn.f32 	%f627, %f613, %f615, %f603;
	fma.rn.f32 	%f628, %f613, %f616, %f604;
	fma.rn.f32 	%f629, %f613, %f617, %f605;
	fma.rn.f32 	%f630, %f613, %f618, %f606;
	fma.rn.f32 	%f631, %f614, %f615, %f607;
	fma.rn.f32 	%f632, %f614, %f616, %f608;
	fma.rn.f32 	%f633, %f614, %f617, %f609;
	fma.rn.f32 	%f634, %f614, %f618, %f610;
	ld.shared.v4.f32 	{%f635, %f636, %f637, %f638}, [%r7+2944];
	ld.shared.v4.f32 	{%f639, %f640, %f641, %f642}, [%r6+2944];
	fma.rn.f32 	%f643, %f635, %f639, %f619;
	fma.rn.f32 	%f644, %f635, %f640, %f620;
	fma.rn.f32 	%f645, %f635, %f641, %f621;
	fma.rn.f32 	%f646, %f635, %f642, %f622;
	fma.rn.f32 	%f647, %f636, %f639, %f623;
	fma.rn.f32 	%f648, %f636, %f640, %f624;
	fma.rn.f32 	%f649, %f636, %f641, %f625;
	fma.rn.f32 	%f650, %f636, %f642, %f626;
	fma.rn.f32 	%f651, %f637, %f639, %f627;
	fma.rn.f32 	%f652, %f637, %f640, %f628;
	fma.rn.f32 	%f653, %f637, %f641, %f629;
	fma.rn.f32 	%f654, %f637, %f642, %f630;
	fma.rn.f32 	%f655, %f638, %f639, %f631;
	fma.rn.f32 	%f656, %f638, %f640, %f632;
	fma.rn.f32 	%f657, %f638, %f641, %f633;
	fma.rn.f32 	%f658, %f638, %f642, %f634;
	ld.shared.v4.f32 	{%f659, %f660, %f661, %f662}, [%r7+3072];
	ld.shared.v4.f32 	{%f663, %f664, %f665, %f666}, [%r6+3072];
	fma.rn.f32 	%f667, %f659, %f663, %f643;
	fma.rn.f32 	%f668, %f659, %f664, %f644;
	fma.rn.f32 	%f669, %f659, %f665, %f645;
	fma.rn.f32 	%f670, %f659, %f666, %f646;
	fma.rn.f32 	%f671, %f660, %f663, %f647;
	fma.rn.f32 	%f672, %f660, %f664, %f648;
	fma.rn.f32 	%f673, %f660, %f665, %f649;
	fma.rn.f32 	%f674, %f660, %f666, %f650;
	fma.rn.f32 	%f675, %f661, %f663, %f651;
	fma.rn.f32 	%f676, %f661, %f664, %f652;
	fma.rn.f32 	%f677, %f661, %f665, %f653;
	fma.rn.f32 	%f678, %f661, %f666, %f654;
	fma.rn.f32 	%f679, %f662, %f663, %f655;
	fma.rn.f32 	%f680, %f662, %f664, %f656;
	fma.rn.f32 	%f681, %f662, %f665, %f657;
	fma.rn.f32 	%f682, %f662, %f666, %f658;
	ld.shared.v4.f32 	{%f683, %f684, %f685, %f686}, [%r7+3200];
	ld.shared.v4.f32 	{%f687, %f688, %f689, %f690}, [%r6+3200];
	fma.rn.f32 	%f691, %f683, %f687, %f667;
	fma.rn.f32 	%f692, %f683, %f688, %f668;
	fma.rn.f32 	%f693, %f683, %f689, %f669;
	fma.rn.f32 	%f694, %f683, %f690, %f670;
	fma.rn.f32 	%f695, %f684, %f687, %f671;
	fma.rn.f32 	%f696, %f684, %f688, %f672;
	fma.rn.f32 	%f697, %f684, %f689, %f673;
	fma.rn.f32 	%f698, %f684, %f690, %f674;
	fma.rn.f32 	%f699, %f685, %f687, %f675;
	fma.rn.f32 	%f700, %f685, %f688, %f676;
	fma.rn.f32 	%f701, %f685, %f689, %f677;
	fma.rn.f32 	%f702, %f685, %f690, %f678;
	fma.rn.f32 	%f703, %f686, %f687, %f679;
	fma.rn.f32 	%f704, %f686, %f688, %f680;
	fma.rn.f32 	%f705, %f686, %f689, %f681;
	fma.rn.f32 	%f706, %f686, %f690, %f682;
	ld.shared.v4.f32 	{%f707, %f708, %f709, %f710}, [%r7+3328];
	ld.shared.v4.f32 	{%f711, %f712, %f713, %f714}, [%r6+3328];
	fma.rn.f32 	%f715, %f707, %f711, %f691;
	fma.rn.f32 	%f716, %f707, %f712, %f692;
	fma.rn.f32 	%f717, %f707, %f713, %f693;
	fma.rn.f32 	%f718, %f707, %f714, %f694;
	fma.rn.f32 	%f719, %f708, %f711, %f695;
	fma.rn.f32 	%f720, %f708, %f712, %f696;
	fma.rn.f32 	%f721, %f708, %f713, %f697;
	fma.rn.f32 	%f722, %f708, %f714, %f698;
	fma.rn.f32 	%f723, %f709, %f711, %f699;
	fma.rn.f32 	%f724, %f709, %f712, %f700;
	fma.rn.f32 	%f725, %f709, %f713, %f701;
	fma.rn.f32 	%f726, %f709, %f714, %f702;
	fma.rn.f32 	%f727, %f710, %f711, %f703;
	fma.rn.f32 	%f728, %f710, %f712, %f704;
	fma.rn.f32 	%f729, %f710, %f713, %f705;
	fma.rn.f32 	%f730, %f710, %f714, %f706;
	ld.shared.v4.f32 	{%f731, %f732, %f733, %f734}, [%r7+3456];
	ld.shared.v4.f32 	{%f735, %f736, %f737, %f738}, [%r6+3456];
	fma.rn.f32 	%f739, %f731, %f735, %f715;
	fma.rn.f32 	%f740, %f731, %f736, %f716;
	fma.rn.f32 	%f741, %f731, %f737, %f717;
	fma.rn.f32 	%f742, %f731, %f738, %f718;
	fma.rn.f32 	%f743, %f732, %f735, %f719;
	fma.rn.f32 	%f744, %f732, %f736, %f720;
	fma.rn.f32 	%f745, %f732, %f737, %f721;
	fma.rn.f32 	%f746, %f732, %f738, %f722;
	fma.rn.f32 	%f747, %f733, %f735, %f723;
	fma.rn.f32 	%f748, %f733, %f736, %f724;
	fma.rn.f32 	%f749, %f733, %f737, %f725;
	fma.rn.f32 	%f750, %f733, %f738, %f726;
	fma.rn.f32 	%f751, %f734, %f735, %f727;
	fma.rn.f32 	%f752, %f734, %f736, %f728;
	fma.rn.f32 	%f753, %f734, %f737, %f729;
	fma.rn.f32 	%f754, %f734, %f738, %f730;
	ld.shared.v4.f32 	{%f755, %f756, %f757, %f758}, [%r7+3584];
	ld.shared.v4.f32 	{%f759, %f760, %f761, %f762}, [%r6+3584];
	fma.rn.f32 	%f763, %f755, %f759, %f739;
	fma.rn.f32 	%f764, %f755, %f760, %f740;
	fma.rn.f32 	%f765, %f755, %f761, %f741;
	fma.rn.f32 	%f766, %f755, %f762, %f742;
	fma.rn.f32 	%f767, %f756, %f759, %f743;
	fma.rn.f32 	%f768, %f756, %f760, %f744;
	fma.rn.f32 	%f769, %f756, %f761, %f745;
	fma.rn.f32 	%f770, %f756, %f762, %f746;
	fma.rn.f32 	%f771, %f757, %f759, %f747;
	fma.rn.f32 	%f772, %f757, %f760, %f748;
	fma.rn.f32 	%f773, %f757, %f761, %f749;
	fma.rn.f32 	%f774, %f757, %f762, %f750;
	fma.rn.f32 	%f775, %f758, %f759, %f751;
	fma.rn.f32 	%f776, %f758, %f760, %f752;
	fma.rn.f32 	%f777, %f758, %f761, %f753;
	fma.rn.f32 	%f778, %f758, %f762, %f754;
	ld.shared.v4.f32 	{%f779, %f780, %f781, %f782}, [%r7+3712];
	ld.shared.v4.f32 	{%f783, %f784, %f785, %f786}, [%r6+3712];
	fma.rn.f32 	%f787, %f779, %f783, %f763;
	fma.rn.f32 	%f788, %f779, %f784, %f764;
	fma.rn.f32 	%f789, %f779, %f785, %f765;
	fma.rn.f32 	%f790, %f779, %f786, %f766;
	fma.rn.f32 	%f791, %f780, %f783, %f767;
	fma.rn.f32 	%f792, %f780, %f784, %f768;
	fma.rn.f32 	%f793, %f780, %f785, %f769;
	fma.rn.f32 	%f794, %f780, %f786, %f770;
	fma.rn.f32 	%f795, %f781, %f783, %f771;
	fma.rn.f32 	%f796, %f781, %f784, %f772;
	fma.rn.f32 	%f797, %f781, %f785, %f773;
	fma.rn.f32 	%f798, %f781, %f786, %f774;
	fma.rn.f32 	%f799, %f782, %f783, %f775;
	fma.rn.f32 	%f800, %f782, %f784, %f776;
	fma.rn.f32 	%f801, %f782, %f785, %f777;
	fma.rn.f32 	%f802, %f782, %f786, %f778;
	ld.shared.v4.f32 	{%f803, %f804, %f805, %f806}, [%r7+3840];
	ld.shared.v4.f32 	{%f807, %f808, %f809, %f810}, [%r6+3840];
	fma.rn.f32 	%f811, %f803, %f807, %f787;
	fma.rn.f32 	%f812, %f803, %f808, %f788;
	fma.rn.f32 	%f813, %f803, %f809, %f789;
	fma.rn.f32 	%f814, %f803, %f810, %f790;
	fma.rn.f32 	%f815, %f804, %f807, %f791;
	fma.rn.f32 	%f816, %f804, %f808, %f792;
	fma.rn.f32 	%f817, %f804, %f809, %f793;
	fma.rn.f32 	%f818, %f804, %f810, %f794;
	fma.rn.f32 	%f819, %f805, %f807, %f795;
	fma.rn.f32 	%f820, %f805, %f808, %f796;
	fma.rn.f32 	%f821, %f805, %f809, %f797;
	fma.rn.f32 	%f822, %f805, %f810, %f798;
	fma.rn.f32 	%f823, %f806, %f807, %f799;
	fma.rn.f32 	%f824, %f806, %f808, %f800;
	fma.rn.f32 	%f825, %f806, %f809, %f801;
	fma.rn.f32 	%f826, %f806, %f810, %f802;
	ld.shared.v4.f32 	{%f827, %f828, %f829, %f830}, [%r7+3968];
	ld.shared.v4.f32 	{%f831, %f832, %f833, %f834}, [%r6+3968];
	fma.rn.f32 	%f866, %f827, %f831, %f811;
	fma.rn.f32 	%f865, %f827, %f832, %f812;
	fma.rn.f32 	%f864, %f827, %f833, %f813;
	fma.rn.f32 	%f863, %f827, %f834, %f814;
	fma.rn.f32 	%f862, %f828, %f831, %f815;
	fma.rn.f32 	%f861, %f828, %f832, %f816;
	fma.rn.f32 	%f860, %f828, %f833, %f817;
	fma.rn.f32 	%f859, %f828, %f834, %f818;
	fma.rn.f32 	%f858, %f829, %f831, %f819;
	fma.rn.f32 	%f857, %f829, %f832, %f820;
	fma.rn.f32 	%f856, %f829, %f833, %f821;
	fma.rn.f32 	%f855, %f829, %f834, %f822;
	fma.rn.f32 	%f854, %f830, %f831, %f823;
	fma.rn.f32 	%f853, %f830, %f832, %f824;
	fma.rn.f32 	%f852, %f830, %f833, %f825;
	fma.rn.f32 	%f851, %f830, %f834, %f826;
	bar.sync 	0;
	add.s32 	%r54, %r54, 32;
	add.s32 	%r53, %r53, 32;
	add.s32 	%r52, %r52, 32;
	add.s32 	%r51, %r51, 32;
	add.s64 	%rd33, %rd33, 128;
	shl.b32 	%r45, %r22, 5;
	add.s32 	%r50, %r50, %r45;
	setp.lt.s32 	%p2, %r54, %r23;
	@%p2 bra 	$L__BB0_2;
$L__BB0_3:
	ld.param.u64 	%rd32, [_Z22sgemm_thread_tile_vec4PfS_S_iii_param_2];
	cvta.to.global.u64 	%rd23, %rd32;
	mov.u32 	%r46, %tid.x;
	shl.b32 	%r47, %r46, 2;
	add.s32 	%r48, %r4, %r47;
	mad.lo.s32 	%r49, %r3, %r22, %r48;
	mul.wide.s32 	%rd24, %r49, 4;
	add.s64 	%rd25, %rd23, %rd24;
	st.global.v4.f32 	[%rd25], {%f866, %f865, %f864, %f863};
	mul.wide.s32 	%rd26, %r22, 4;
	add.s64 	%rd27, %rd25, %rd26;
	st.global.v4.f32 	[%rd27], {%f862, %f861, %f860, %f859};
	add.s64 	%rd28, %rd27, %rd26;
	st.global.v4.f32 	[%rd28], {%f858, %f857, %f856, %f855};
	add.s64 	%rd29, %rd28, %rd26;
	st.global.v4.f32 	[%rd29], {%f854, %f853, %f852, %f851};
	ret;

}


// ===== COMPILED SASS (sm_100) =====

	.target	sm_100

	.elftype	@"ET_EXEC"


//--------------------- .note.nv.tkinfo           --------------------------
	.section	.note.nv.tkinfo,"",@"SHT_NOTE"
	.sectionflags	@"SHF_NOTE_NV_TKINFO"
	.tkinfo
        /*0018*/ 	.word	0x00000002
        /*0030*/ 	.string	""
        /*0030*/ 	.string	"ptxas"
        /*0030*/ 	.string	"Cuda compilation tools, release 13.0, V13.0.88"
        /*0030*/ 	.string	"Build cuda_13.0.r13.0/compiler.36424714_0"
        /*0030*/ 	.string	"-arch sm_100 -m 64 "



//--------------------- .note.nv.cuinfo           --------------------------
	.section	.note.nv.cuinfo,"",@"SHT_NOTE"
	.sectionflags	@"SHF_NOTE_NV_CUINFO"
        /*0018*/ 	.short	0x0002
        /*001a*/ 	.short	0x0064
        /*001c*/ 	.short	0x0082
	.zero		2


//--------------------- .nv.info                  --------------------------
	.section	.nv.info,"",@"SHT_CUDA_INFO"
	.align	4


	//----- nvinfo : EIATTR_REGCOUNT
	.align		4
        /*0000*/ 	.byte	0x04, 0x2f
        /*0002*/ 	.short	(.L_1 - .L_0)
	.align		4
.L_0:
        /*0004*/ 	.word	index@(_Z22sgemm_thread_tile_vec4PfS_S_iii)
        /*0008*/ 	.word	0x00000038


	//----- nvinfo : EIATTR_FRAME_SIZE
	.align		4
.L_1:
        /*000c*/ 	.byte	0x04, 0x11
        /*000e*/ 	.short	(.L_3 - .L_2)
	.align		4
.L_2:
        /*0010*/ 	.word	index@(_Z22sgemm_thread_tile_vec4PfS_S_iii)
        /*0014*/ 	.word	0x00000000


	//----- nvinfo : EIATTR_MIN_STACK_SIZE
	.align		4
.L_3:
        /*0018*/ 	.byte	0x04, 0x12
        /*001a*/ 	.short	(.L_5 - .L_4)
	.align		4
.L_4:
        /*001c*/ 	.word	index@(_Z22sgemm_thread_tile_vec4PfS_S_iii)
        /*0020*/ 	.word	0x00000000
.L_5:


//--------------------- .nv.compat                --------------------------
	.section	.nv.compat,"",@"SHT_CUDA_COMPAT_INFO"
	.align	4
        /*0000*/ 	.byte	0x02, 0x09, 0x00, 0x00, 0x02, 0x02, 0x01, 0x00, 0x02, 0x05, 0x05, 0x00, 0x03, 0x07, 0x01, 0x01
        /*0010*/ 	.byte	0x02, 0x03, 0x00, 0x00, 0x02, 0x06, 0x01, 0x00, 0x04, 0x0b, 0x08, 0x00, 0x09, 0x00, 0x00, 0x00
        /*0020*/ 	.byte	0x00, 0x00, 0x00, 0x00


//--------------------- .nv.info._Z22sgemm_thread_tile_vec4PfS_S_iii --------------------------
	.section	.nv.info._Z22sgemm_thread_tile_vec4PfS_S_iii,"",@"SHT_CUDA_INFO"
	.sectionflags	@""
	.align	4


	//----- nvinfo : EIATTR_CUDA_API_VERSION
	.align		4
        /*0000*/ 	.byte	0x04, 0x37
        /*0002*/ 	.short	(.L_7 - .L_6)
.L_6:
        /*0004*/ 	.word	0x00000082


	//----- nvinfo : EIATTR_KPARAM_INFO
	.align		4
.L_7:
        /*0008*/ 	.byte	0x04, 0x17
        /*000a*/ 	.short	(.L_9 - .L_8)
.L_8:
        /*000c*/ 	.word	0x00000000
        /*0010*/ 	.short	0x0005
        /*0012*/ 	.short	0x0020
        /*0014*/ 	.byte	0x00, 0xf0, 0x11, 0x00


	//----- nvinfo : EIATTR_KPARAM_INFO
	.align		4
.L_9:
        /*0018*/ 	.byte	0x04, 0x17
        /*001a*/ 	.short	(.L_11 - .L_10)
.L_10:
        /*001c*/ 	.word	0x00000000
        /*0020*/ 	.short	0x0004
        /*0022*/ 	.short	0x001c
        /*0024*/ 	.byte	0x00, 0xf0, 0x11, 0x00


	//----- nvinfo : EIATTR_KPARAM_INFO
	.align		4
.L_11:
        /*0028*/ 	.byte	0x04, 0x17
        /*002a*/ 	.short	(.L_13 - .L_12)
.L_12:
        /*002c*/ 	.word	0x00000000
        /*0030*/ 	.short	0x0003
        /*0032*/ 	.short	0x0018
        /*0034*/ 	.byte	0x00, 0xf0, 0x11, 0x00


	//----- nvinfo : EIATTR_KPARAM_INFO
	.align		4
.L_13:
        /*0038*/ 	.byte	0x04, 0x17
        /*003a*/ 	.short	(.L_15 - .L_14)
.L_14:
        /*003c*/ 	.word	0x00000000
        /*0040*/ 	.short	0x0002
        /*0042*/ 	.short	0x0010
        /*0044*/ 	.byte	0x00, 0xf5, 0x21, 0x00


	//----- nvinfo : EIATTR_KPARAM_INFO
	.align		4
.L_15:
        /*0048*/ 	.byte	0x04, 0x17
        /*004a*/ 	.short	(.L_17 - .L_16)
.L_16:
        /*004c*/ 	.word	0x00000000
        /*0050*/ 	.short	0x0001
        /*0052*/ 	.short	0x0008
        /*0054*/ 	.byte	0x00, 0xf5, 0x21, 0x00


	//----- nvinfo : EIATTR_KPARAM_INFO
	.align		4
.L_17:
        /*0058*/ 	.byte	0x04, 0x17
        /*005a*/ 	.short	(.L_19 - .L_18)
.L_18:
        /*005c*/ 	.word	0x00000000
        /*0060*/ 	.short	0x0000
        /*0062*/ 	.short	0x0000
        /*0064*/ 	.byte	0x00, 0xf5, 0x21, 0x00


	//----- nvinfo : EIATTR_SPARSE_MMA_MASK
	.align		4
.L_19:
        /*0068*/ 	.byte	0x03, 0x50
        /*006a*/ 	.short	0x0000


	//----- nvinfo : EIATTR_MAXREG_COUNT
	.align		4
        /*006c*/ 	.byte	0x03, 0x1b
        /*006e*/ 	.short	0x00ff


	//----- nvinfo : EIATTR_NUM_BARRIERS
	.align		4
        /*0070*/ 	.byte	0x02, 0x4c
        /*0072*/ 	.byte	0x01
	.zero		1


	//----- nvinfo : EIATTR_MERCURY_ISA_VERSION
	.align		4
        /*0074*/ 	.byte	0x03, 0x5f
        /*0076*/ 	.short	0x0101


	//----- nvinfo : EIATTR_VRC_CTA_INIT_COUNT
	.align		4
        /*0078*/ 	.byte	0x02, 0x4a
	.zero		1
	.zero		1


	//----- nvinfo : EIATTR_EXIT_INSTR_OFFSETS
	.align		4
        /*007c*/ 	.byte	0x04, 0x1c
        /*007e*/ 	.short	(.L_21 - .L_20)


	//   ....[0]....
.L_20:
        /*0080*/ 	.word	0x00002af0


	//----- nvinfo : EIATTR_CBANK_PARAM_SIZE
	.align		4
.L_21:
        /*0084*/ 	.byte	0x03, 0x19
        /*0086*/ 	.short	0x0024


	//----- nvinfo : EIATTR_PARAM_CBANK
	.align		4
        /*0088*/ 	.byte	0x04, 0x0a
        /*008a*/ 	.short	(.L_23 - .L_22)
	.align		4
.L_22:
        /*008c*/ 	.word	index@(.nv.constant0._Z22sgemm_thread_tile_vec4PfS_S_iii)
        /*0090*/ 	.short	0x0380
        /*0092*/ 	.short	0x0024


	//----- nvinfo : EIATTR_SW_WAR
	.align		4
.L_23:
        /*0094*/ 	.byte	0x04, 0x36
        /*0096*/ 	.short	(.L_25 - .L_24)
.L_24:
        /*0098*/ 	.word	0x00000008
.L_25:


//--------------------- .nv.callgraph             --------------------------
	.section	.nv.callgraph,"",@"SHT_CUDA_CALLGRAPH"
	.align	4
	.sectionentsize	8
	.align		4
        /*0000*/ 	.word	0x00000000
	.align		4
        /*0004*/ 	.word	0xffffffff
	.align		4
        /*0008*/ 	.word	0x00000000
	.align		4
        /*000c*/ 	.word	0xfffffffe
	.align		4
        /*0010*/ 	.word	0x00000000
	.align		4
        /*0014*/ 	.word	0xfffffffd
	.align		4
        /*0018*/ 	.word	0x00000000
	.align		4
        /*001c*/ 	.word	0xfffffffc


//--------------------- .text._Z22sgemm_thread_tile_vec4PfS_S_iii --------------------------
	.section	.text._Z22sgemm_thread_tile_vec4PfS_S_iii,"ax",@progbits
	.align	128
        .global         _Z22sgemm_thread_tile_vec4PfS_S_iii
        .type           _Z22sgemm_thread_tile_vec4PfS_S_iii,@function
        .size           _Z22sgemm_thread_tile_vec4PfS_S_iii,(.L_x_3 - _Z22sgemm_thread_tile_vec4PfS_S_iii)
        .other          _Z22sgemm_thread_tile_vec4PfS_S_iii,@"STO_CUDA_ENTRY STV_DEFAULT"
_Z22sgemm_thread_tile_vec4PfS_S_iii:
.text._Z22sgemm_thread_tile_vec4PfS_S_iii:
[----:B------:R-:W-:Y:S01]  /*0000*/  LDC R1, c[0x0][0x37c] ;  /* 0x0000df00ff017b82 */ /* 0x000fe20000000800 */
[----:B------:R-:W0:Y:S01]  /*0010*/  S2R R0, SR_TID.Y ;  /* 0x0000000000007919 */ /* 0x000e220000002200 */
[----:B------:R-:W1:Y:S06]  /*0020*/  LDCU UR10, c[0x0][0x3a0] ;  /* 0x00007400ff0a77ac */ /* 0x000e6c0008000800 */
[----:B------:R-:W2:Y:S01]  /*0030*/  S2UR UR5, SR_CTAID.X ;  /* 0x00000000000579c3 */ /* 0x000ea20000002500 */
[----:B------:R-:W-:Y:S01]  /*0040*/  CS2R R18, SRZ ;  /* 0x0000000000127805 */ /* 0x000fe2000001ff00 */
[----:B------:R-:W0:Y:S01]  /*0050*/  S2R R3, SR_CTAID.Y ;  /* 0x0000000000037919 */ /* 0x000e220000002600 */
[----:B------:R-:W-:-:S02]  /*0060*/  CS2R R16, SRZ ;  /* 0x0000000000107805 */ /* 0x000fc4000001ff00 */
[----:B------:R-:W-:Y:S02]  /*0070*/  CS2R R14, SRZ ;  /* 0x00000000000e7805 */ /* 0x000fe4000001ff00 */
[----:B------:R-:W-:Y:S01]  /*0080*/  CS2R R12, SRZ ;  /* 0x00000000000c7805 */ /* 0x000fe2000001ff00 */
[----:B------:R-:W3:Y:S01]  /*0090*/  S2R R44, SR_TID.X ;  /* 0x00000000002c7919 */ /* 0x000ee20000002100 */
[----:B------:R-:W-:Y:S02]  /*00a0*/  CS2R R10, SRZ ;  /* 0x00000000000a7805 */ /* 0x000fe4000001ff00 */
[----:B------:R-:W-:Y:S02]  /*00b0*/  CS2R R8, SRZ ;  /* 0x0000000000087805 */ /* 0x000fe4000001ff00 */
[----:B------:R-:W-:Y:S02]  /*00c0*/  CS2R R6, SRZ ;  /* 0x0000000000067805 */ /* 0x000fe4000001ff00 */
[----:B------:R-:W-:Y:S01]  /*00d0*/  CS2R R4, SRZ ;  /* 0x0000000000047805 */ /* 0x000fe2000001ff00 */
[----:B------:R-:W4:Y:S01]  /*00e0*/  LDCU.64 UR8, c[0x0][0x358] ;  /* 0x00006b00ff0877ac */ /* 0x000f220008000a00 */
[----:B-1----:R-:W-:-:S02]  /*00f0*/  UISETP.GE.AND UP0, UPT, UR10, 0x1, UPT ;  /* 0x000000010a00788c */ /* 0x002fc4000bf06270 */
[----:B--2---:R-:W-:Y:S01]  /*0100*/  USHF.L.U32 UR5, UR5, 0x5, URZ ;  /* 0x0000000505057899 */ /* 0x004fe200080006ff */
[----:B0-----:R-:W-:-:S04]  /*0110*/  LEA R3, R3, R0, 0x3 ;  /* 0x0000000003037211 */ /* 0x001fc800078e18ff */
[----:B------:R-:W-:Y:S02]  /*0120*/  SHF.L.U32 R50, R3, 0x2, RZ ;  /* 0x0000000203327819 */ /* 0x000fe400000006ff */
[----:B----4-:R-:W-:Y:S05]  /*0130*/  BRA.U !UP0, `(.L_x_0) ;  /* 0x00000029083c7547 */ /* 0x010fea000b800000 */
[----:B------:R-:W0:Y:S01]  /*0140*/  S2UR UR7, SR_CgaCtaId ;  /* 0x00000000000779c3 */ /* 0x000e220000008800 */
[----:B------:R-:W1:Y:S01]  /*0150*/  LDCU UR11, c[0x0][0x39c] ;  /* 0x00007380ff0b77ac */ /* 0x000e620008000800 */
[----:B------:R-:W-:Y:S01]  /*0160*/  HFMA2 R3, -RZ, RZ, 0, 2.384185791015625e-07 ;  /* 0x00000004ff037431 */ /* 0x000fe200000001ff */
[----:B---3--:R-:W-:Y:S01]  /*0170*/  SHF.L.U32 R45, R44, 0x2, RZ ;  /* 0x000000022c2d7819 */ /* 0x008fe200000006ff */
[----:B------:R-:W2:Y:S01]  /*0180*/  LDCU.64 UR12, c[0x0][0x380] ;  /* 0x00007000ff0c77ac */ /* 0x000ea20008000a00 */
[C---:B------:R-:W-:Y:S02]  /*0190*/  IADD3 R20, PT, PT, R50.reuse, 0x2, RZ ;  /* 0x0000000232147810 */ /* 0x040fe40007ffe0ff */
[C---:B------:R-:W-:Y:S01]  /*01a0*/  IADD3 R46, PT, PT, R50.reuse, 0x3, RZ ;  /* 0x00000003322e7810 */ /* 0x040fe20007ffe0ff */
[----:B------:R-:W-:Y:S01]  /*01b0*/  UMOV UR4, 0x400 ;  /* 0x0000040000047882 */ /* 0x000fe20000000000 */
[--C-:B------:R-:W-:Y:S01]  /*01c0*/  IMAD R48, R50, UR10, R45.reuse ;  /* 0x0000000a32307c24 */ /* 0x100fe2000f8e022d */
[----:B------:R-:W-:Y:S01]  /*01d0*/  UIADD3 UR6, UPT, UPT, UR4, 0x1000, URZ ;  /* 0x0000100004067890 */ /* 0x000fe2000fffe0ff */
[--C-:B------:R-:W-:Y:S01]  /*01e0*/  IMAD R47, R20, UR10, R45.reuse ;  /* 0x0000000a142f7c24 */ /* 0x100fe2000f8e022d */
[----:B------:R-:W-:Y:S01]  /*01f0*/  MOV R19, RZ ;  /* 0x000000ff00137202 */ /* 0x000fe20000000f00 */
[----:B------:R-:W-:-:S02]  /*0200*/  IMAD R46, R46, UR10, R45 ;  /* 0x0000000a2e2e7c24 */ /* 0x000fc4000f8e022d */
[----:B-1----:R-:W-:Y:S01]  /*0210*/  IMAD R2, R0, UR11, RZ ;  /* 0x0000000b00027c24 */ /* 0x002fe2000f8e02ff */
[----:B0-----:R-:W-:-:S04]  /*0220*/  ULEA UR6, UR7, UR6, 0x18 ;  /* 0x0000000607067291 */ /* 0x001fc8000f8ec0ff */
[----:B------:R-:W-:Y:S01]  /*0230*/  LEA R22, R2, UR5, 0x2 ;  /* 0x0000000502167c11 */ /* 0x000fe2000f8e10ff */
[----:B------:R-:W-:Y:S01]  /*0240*/  ULEA UR4, UR7, UR4, 0x18 ;  /* 0x0000000407047291 */ /* 0x000fe2000f8ec0ff */
[C---:B--2---:R-:W-:Y:S01]  /*0250*/  IMAD.WIDE.U32 R2, R48.reuse, R3, UR12 ;  /* 0x0000000c30027e25 */ /* 0x044fe2000f8e0003 */
[----:B------:R-:W-:Y:S02]  /*0260*/  IADD3 R48, PT, PT, R48, UR10, RZ ;  /* 0x0000000a30307c10 */ /* 0x000fe4000fffe0ff */
[----:B------:R-:W-:Y:S02]  /*0270*/  IADD3 R45, PT, PT, R45, R22, RZ ;  /* 0x000000162d2d7210 */ /* 0x000fe40007ffe0ff */
[----:B------:R-:W-:Y:S02]  /*0280*/  LEA R51, R44, UR6, 0x4 ;  /* 0x000000062c337c11 */ /* 0x000fe4000f8e20ff */
[----:B------:R-:W-:Y:S01]  /*0290*/  LEA R49, R0, UR4, 0x4 ;  /* 0x0000000400317c11 */ /* 0x000fe2000f8e20ff */
[----:B------:R-:W-:-:S06]  /*02a0*/  UMOV UR4, URZ ;  /* 0x000000ff00047c82 */ /* 0x000fcc0008000000 */
.L_x_1:
[----:B------:R-:W0:Y:S01]  /*02b0*/  LDC.64 R30, c[0x0][0x388] ;  /* 0x0000e200ff1e7b82 */ /* 0x000e220000000a00 */
[----:B------:R-:W2:Y:S01]  /*02c0*/  LDG.E.128 R24, desc[UR8][R2.64] ;  /* 0x0000000802187981 */ /* 0x000ea2000c1e1d00 */
[----:B------:R-:W-:Y:S02]  /*02d0*/  LEA R52, R44, R49, 0x9 ;  /* 0x000000312c347211 */ /* 0x000fe400078e48ff */
[----:B------:R-:W-:Y:S01]  /*02e0*/  MOV R37, 0x4 ;  /* 0x0000000400257802 */ /* 0x000fe20000000f00 */
[----:B0-----:R-:W-:-:S05]  /*02f0*/  IMAD.WIDE R30, R45, 0x4, R30 ;  /* 0x000000042d1e7825 */ /* 0x001fca00078e021e */
[----:B------:R0:W3:Y:S01]  /*0300*/  LDG.E.128 R20, desc[UR8][R30.64] ;  /* 0x000000081e147981 */ /* 0x0000e2000c1e1d00 */
[----:B------:R-:W-:Y:S01]  /*0310*/  MOV R29, UR11 ;  /* 0x0000000b001d7c02 */ /* 0x000fe20008000f00 */
[----:B------:R-:W-:-:S04]  /*0320*/  IMAD.WIDE.U32 R36, R48, R37, UR12 ;  /* 0x0000000c30247e25 */ /* 0x000fc8000f8e0025 */
[----:B------:R-:W-:Y:S01]  /*0330*/  IMAD.WIDE R28, R29, 0x4, R30 ;  /* 0x000000041d1c7825 */ /* 0x000fe200078e021e */
[----:B------:R-:W-:Y:S01]  /*0340*/  MOV R33, UR11 ;  /* 0x0000000b00217c02 */ /* 0x000fe20008000f00 */
[----:B------:R-:W4:Y:S01]  /*0350*/  LDG.E.128 R36, desc[UR8][R36.64] ;  /* 0x0000000824247981 */ /* 0x000f22000c1e1d00 */
[----:B0-----:R-:W-:Y:S02]  /*0360*/  MOV R31, UR11 ;  /* 0x0000000b001f7c02 */ /* 0x001fe40008000f00 */
[----:B------:R-:W-:Y:S01]  /*0370*/  MOV R30, 0x4 ;  /* 0x00000004001e7802 */ /* 0x000fe20000000f00 */
[----:B------:R0:W5:Y:S01]  /*0380*/  LDG.E.128 R40, desc[UR8][R28.64] ;  /* 0x000000081c287981 */ /* 0x000162000c1e1d00 */
[----:B------:R-:W-:-:S03]  /*0390*/  LEA R53, R0, R51, 0x9 ;  /* 0x0000003300357211 */ /* 0x000fc600078e48ff */
[----:B--2---:R-:W-:Y:S04]  /*03a0*/  STS [R52], R24 ;  /* 0x0000001834007388 */ /* 0x004fe80000000800 */
[----:B------:R1:W-:Y:S04]  /*03b0*/  STS [R52+0x80], R25 ;  /* 0x0000801934007388 */ /* 0x0003e80000000800 */
[----:B------:R-:W-:Y:S01]  /*03c0*/  STS [R52+0x100], R26 ;  /* 0x0001001a34007388 */ /* 0x000fe20000000800 */
[----:B-1----:R-:W-:Y:S01]  /*03d0*/  IMAD.WIDE R24, R31, 0x4, R28 ;  /* 0x000000041f187825 */ /* 0x002fe200078e021c */
[----:B------:R-:W-:-:S02]  /*03e0*/  MOV R31, 0x4 ;  /* 0x00000004001f7802 */ /* 0x000fc40000000f00 */
[----:B------:R1:W-:Y:S03]  /*03f0*/  STS [R52+0x180], R27 ;  /* 0x0001801b34007388 */ /* 0x0003e60000000800 */
[----:B0-----:R-:W-:-:S04]  /*0400*/  IMAD.WIDE.U32 R28, R46, R31, UR12 ;  /* 0x0000000c2e1c7e25 */ /* 0x001fc8000f8e001f */
[----:B------:R-:W-:-:S04]  /*0410*/  IMAD.WIDE R32, R33, 0x4, R24 ;  /* 0x0000000421207825 */ /* 0x000fc800078e0218 */
[----:B-1----:R-:W-:Y:S01]  /*0420*/  IMAD.WIDE.U32 R26, R47, R30, UR12 ;  /* 0x0000000c2f1a7e25 */ /* 0x002fe2000f8e001e */
[----:B---3--:R0:W-:Y:S04]  /*0430*/  STS.128 [R53], R20 ;  /* 0x0000001435007388 */ /* 0x0081e80000000c00 */
[----:B------:R-:W2:Y:S04]  /*0440*/  LDG.E.128 R28, desc[UR8][R28.64] ;  /* 0x000000081c1c7981 */ /* 0x000ea8000c1e1d00 */
[----:B------:R-:W3:Y:S04]  /*0450*/  LDG.E.128 R32, desc[UR8][R32.64] ;  /* 0x0000000820207981 */ /* 0x000ee8000c1e1d00 */
[----:B0-----:R-:W2:Y:S04]  /*0460*/  LDG.E.128 R20, desc[UR8][R26.64] ;  /* 0x000000081a147981 */ /* 0x001ea8000c1e1d00 */
[----:B------:R-:W3:Y:S04]  /*0470*/  LDG.E.128 R24, desc[UR8][R24.64] ;  /* 0x0000000818187981 */ /* 0x000ee8000c1e1d00 */
[----:B----4-:R-:W-:Y:S04]  /*0480*/  STS [R52+0x4], R36 ;  /* 0x0000042434007388 */ /* 0x010fe80000000800 */
[----:B------:R-:W-:Y:S04]  /*0490*/  STS [R52+0x84], R37 ;  /* 0x0000842534007388 */ /* 0x000fe80000000800 */
[----:B------:R-:W-:Y:S04]  /*04a0*/  STS [R52+0x104], R38 ;  /* 0x0001042634007388 */ /* 0x000fe80000000800 */
[----:B------:R-:W-:Y:S04]  /*04b0*/  STS [R52+0x184], R39 ;  /* 0x0001842734007388 */ /* 0x000fe80000000800 */
[----:B-----5:R-:W-:Y:S04]  /*04c0*/  STS.128 [R53+0x80], R40 ;  /* 0x0000802835007388 */ /* 0x020fe80000000c00 */
[----:B--2---:R-:W-:Y:S04]  /*04d0*/  STS [R52+0x8], R20 ;  /* 0x0000081434007388 */ /* 0x004fe80000000800 */
[----:B------:R-:W-:Y:S04]  /*04e0*/  STS [R52+0x88], R21 ;  /* 0x0000881534007388 */ /* 0x000fe80000000800 */
[----:B------:R-:W-:Y:S04]  /*04f0*/  STS [R52+0x108], R22 ;  /* 0x0001081634007388 */ /* 0x000fe80000000800 */
[----:B------:R-:W-:Y:S04]  /*0500*/  STS [R52+0x188], R23 ;  /* 0x0001881734007388 */ /* 0x000fe80000000800 */
[----:B---3--:R-:W-:Y:S04]  /*0510*/  STS.128 [R53+0x100], R24 ;  /* 0x0001001835007388 */ /* 0x008fe80000000c00 */
[----:B------:R-:W-:Y:S04]  /*0520*/  STS [R52+0xc], R28 ;  /* 0x00000c1c34007388 */ /* 0x000fe80000000800 */
[----:B------:R-:W-:Y:S04]  /*0530*/  STS [R52+0x8c], R29 ;  /* 0x00008c1d34007388 */ /* 0x000fe80000000800 */
[----:B------:R-:W-:Y:S04]  /*0540*/  STS [R52+0x10c], R30 ;  /* 0x00010c1e34007388 */ /* 0x000fe80000000800 */
[----:B------:R-:W-:Y:S04]  /*0550*/  STS [R52+0x18c], R31 ;  /* 0x00018c1f34007388 */ /* 0x000fe80000000800 */
[----:B------:R-:W-:Y:S01]  /*0560*/  STS.128 [R53+0x180], R32 ;  /* 0x0001802035007388 */ /* 0x000fe20000000c00 */
[----:B------:R-:W-:Y:S06]  /*0570*/  BAR.SYNC.DEFER_BLOCKING 0x0 ;  /* 0x0000000000007b1d */ /* 0x000fec0000010000 */
[----:B------:R-:W-:Y:S04]  /*0580*/  LDS.128 R36, [R49] ;  /* 0x0000000031247984 */ /* 0x000fe80000000c00 */
[----:B------:R-:W0:Y:S04]  /*0590*/  LDS.128 R40, [R51] ;  /* 0x0000000033287984 */ /* 0x000e280000000c00 */
[----:B------:R-:W-:Y:S01]  /*05a0*/  LDS.128 R20, [R51+0x80] ;  /* 0x0000800033147984 */ /* 0x000fe20000000c00 */
[C---:B0-----:R-:W-:Y:S01]  /*05b0*/  FFMA R29, R36.reuse, R40, R4 ;  /* 0x00000028241d7223 */ /* 0x041fe20000000004 */
[C---:B------:R-:W-:Y:S01]  /*05c0*/  FFMA R30, R36.reuse, R41, R5 ;  /* 0x00000029241e7223 */ /* 0x040fe20000000005 */
[C---:B------:R-:W-:Y:S01]  /*05d0*/  FFMA R31, R36.reuse, R42, R6 ;  /* 0x0000002a241f7223 */ /* 0x040fe20000000006 */
[----:B------:R-:W-:-:S02]  /*05e0*/  FFMA R36, R36, R43, R7 ;  /* 0x0000002b24247223 */ /* 0x000fc40000000007 */
[----:B------:R-:W0:Y:S01]  /*05f0*/  LDS.128 R4, [R49+0x80] ;  /* 0x0000800031047984 */ /* 0x000e220000000c00 */
[-C--:B------:R-:W-:Y:S01]  /*0600*/  FFMA R34, R39, R41.reuse, R17 ;  /* 0x0000002927227223 */ /* 0x080fe20000000011 */
[-C--:B------:R-:W-:Y:S01]  /*0610*/  FFMA R26, R37, R41.reuse, R9 ;  /* 0x00000029251a7223 */ /* 0x080fe20000000009 */
[C---:B------:R-:W-:Y:S01]  /*0620*/  FFMA R27, R38.reuse, R40, R12 ;  /* 0x00000028261b7223 */ /* 0x040fe2000000000c */
[C---:B------:R-:W-:Y:S01]  /*0630*/  FFMA R32, R38.reuse, R41, R13 ;  /* 0x0000002926207223 */ /* 0x040fe2000000000d */
[CC--:B------:R-:W-:Y:S01]  /*0640*/  FFMA R33, R38.reuse, R42.reuse, R14 ;  /* 0x0000002a26217223 */ /* 0x0c0fe2000000000e */
[----:B------:R-:W-:Y:S01]  /*0650*/  FFMA R17, R39, R42, R18 ;  /* 0x0000002a27117223 */ /* 0x000fe20000000012 */
[C---:B------:R-:W-:Y:S01]  /*0660*/  FFMA R24, R37.reuse, R40, R8 ;  /* 0x0000002825187223 */ /* 0x040fe20000000008 */
[C---:B------:R-:W-:Y:S01]  /*0670*/  FFMA R25, R37.reuse, R42, R10 ;  /* 0x0000002a25197223 */ /* 0x040fe2000000000a */
[-C--:B------:R-:W-:Y:S01]  /*0680*/  FFMA R28, R37, R43.reuse, R11 ;  /* 0x0000002b251c7223 */ /* 0x080fe2000000000b */
[-C--:B------:R-:W-:Y:S01]  /*0690*/  FFMA R38, R38, R43.reuse, R15 ;  /* 0x0000002b26267223 */ /* 0x080fe2000000000f */
[C---:B------:R-:W-:Y:S01]  /*06a0*/  FFMA R16, R39.reuse, R40, R16 ;  /* 0x0000002827107223 */ /* 0x040fe20000000010 */
[----:B------:R-:W-:Y:S01]  /*06b0*/  FFMA R18, R39, R43, R19 ;  /* 0x0000002b27127223 */ /* 0x000fe20000000013 */
[----:B------:R-:W-:Y:S04]  /*06c0*/  LDS.128 R8, [R49+0x100] ;  /* 0x0001000031087984 */ /* 0x000fe80000000c00 */
[----:B------:R-:W1:Y:S01]  /*06d0*/  LDS.128 R12, [R51+0x100] ;  /* 0x00010000330c7984 */ /* 0x000e620000000c00 */
[-C--:B0-----:R-:W-:Y:S01]  /*06e0*/  FFMA R30, R4, R21.reuse, R30 ;  /* 0x00000015041e7223 */ /* 0x081fe2000000001e */
[-C--:B------:R-:W-:Y:S01]  /*06f0*/  FFMA R26, R5, R21.reuse, R26 ;  /* 0x00000015051a7223 */ /* 0x080fe2000000001a */
[-C--:B------:R-:W-:Y:S01]  /*0700*/  FFMA R32, R6, R21.reuse, R32 ;  /* 0x0000001506207223 */ /* 0x080fe20000000020 */
[----:B------:R-:W-:Y:S01]  /*0710*/  FFMA R34, R7, R21, R34 ;  /* 0x0000001507227223 */ /* 0x000fe20000000022 */
[C---:B------:R-:W-:Y:S01]  /*0720*/  FFMA R29, R4.reuse, R20, R29 ;  /* 0x00000014041d7223 */ /* 0x040fe2000000001d */
[----:B------:R-:W-:Y:S01]  /*0730*/  FFMA R31, R4, R22, R31 ;  /* 0x00000016041f7223 */ /* 0x000fe2000000001f */
[C---:B------:R-:W-:Y:S01]  /*0740*/  FFMA R24, R5.reuse, R20, R24 ;  /* 0x0000001405187223 */ /* 0x040fe20000000018 */
[----:B------:R-:W-:Y:S01]  /*0750*/  FFMA R25, R5, R22, R25 ;  /* 0x0000001605197223 */ /* 0x000fe20000000019 */
[C---:B------:R-:W-:Y:S01]  /*0760*/  FFMA R27, R6.reuse, R20, R27 ;  /* 0x00000014061b7223 */ /* 0x040fe2000000001b */
[-C--:B------:R-:W-:Y:S01]  /*0770*/  FFMA R33, R6, R22.reuse, R33 ;  /* 0x0000001606217223 */ /* 0x080fe20000000021 */
[----:B------:R-:W-:Y:S01]  /*0780*/  FFMA R21, R7, R22, R17 ;  /* 0x0000001607157223 */ /* 0x000fe20000000011 */
[-C--:B------:R-:W-:Y:S01]  /*0790*/  FFMA R36, R4, R23.reuse, R36 ;  /* 0x0000001704247223 */ /* 0x080fe20000000024 */
[-C--:B------:R-:W-:Y:S01]  /*07a0*/  FFMA R28, R5, R23.reuse, R28 ;  /* 0x00000017051c7223 */ /* 0x080fe2000000001c */
[-C--:B------:R-:W-:Y:S01]  /*07b0*/  FFMA R38, R6, R23.reuse, R38 ;  /* 0x0000001706267223 */ /* 0x080fe20000000026 */
[C---:B------:R-:W-:Y:S01]  /*07c0*/  FFMA R20, R7.reuse, R20, R16 ;  /* 0x0000001407147223 */ /* 0x040fe20000000010 */
[----:B------:R-:W-:-:S02]  /*07d0*/  FFMA R22, R7, R23, R18 ;  /* 0x0000001707167223 */ /* 0x000fc40000000012 */
[----:B------:R-:W-:Y:S04]  /*07e0*/  LDS.128 R4, [R49+0x180] ;  /* 0x0001800031047984 */ /* 0x000fe80000000c00 */
[----:B------:R-:W0:Y:S01]  /*07f0*/  LDS.128 R16, [R51+0x180] ;  /* 0x0001800033107984 */ /* 0x000e220000000c00 */
[C---:B-1----:R-:W-:Y:S01]  /*0800*/  FFMA R29, R8.reuse, R12, R29 ;  /* 0x0000000c081d7223 */ /* 0x042fe2000000001d */
[C---:B------:R-:W-:Y:S01]  /*0810*/  FFMA R30, R8.reuse, R13, R30 ;  /* 0x0000000d081e7223 */ /* 0x040fe2000000001e */
[C---:B------:R-:W-:Y:S01]  /*0820*/  FFMA R31, R8.reuse, R14, R31 ;  /* 0x0000000e081f7223 */ /* 0x040fe2000000001f */
[----:B------:R-:W-:Y:S01]  /*0830*/  FFMA R36, R8, R15, R36 ;  /* 0x0000000f08247223 */ /* 0x000fe20000000024 */
[C---:B------:R-:W-:Y:S01]  /*0840*/  FFMA R24, R9.reuse, R12, R24 ;  /* 0x0000000c09187223 */ /* 0x040fe20000000018 */
        /* <DEDUP_REMOVED lines=10> */
[----:B------:R-:W-:-:S02]  /*08f0*/  FFMA R22, R11, R15, R22 ;  /* 0x0000000f0b167223 */ /* 0x000fc40000000016 */
[----:B------:R-:W-:Y:S04]  /*0900*/  LDS.128 R8, [R49+0x200] ;  /* 0x0002000031087984 */ /* 0x000fe80000000c00 */
[----:B------:R-:W1:Y:S01]  /*0910*/  LDS.128 R12, [R51+0x200] ;  /* 0x00020000330c7984 */ /* 0x000e620000000c00 */
[C---:B0-----:R-:W-:Y:S01]  /*0920*/  FFMA R29, R4.reuse, R16, R29 ;  /* 0x00000010041d7223 */ /* 0x041fe2000000001d */
        /* <DEDUP_REMOVED lines=485> */
[----:B------:R-:W-:Y:S01]  /*2780*/  UIADD3 UR4, UPT, UPT, UR4, 0x20, URZ ;  /* 0x0000002004047890 */ /* 0x000fe2000fffe0ff */
[----:B-1----:R-:W-:-:S03]  /*2790*/  FFMA R40, R11, R12, R4 ;  /* 0x0000000c0b287223 */ /* 0x002fc60000000004 */
[----:B------:R-:W-:Y:S01]  /*27a0*/  UISETP.GE.AND UP0, UPT, UR4, UR10, UPT ;  /* 0x0000000a0400728c */ /* 0x000fe2000bf06270 */
[----:B------:R-:W-:Y:S01]  /*27b0*/  MOV R4, UR11 ;  /* 0x0000000b00047c02 */ /* 0x000fe20008000f00 */
        /* <DEDUP_REMOVED lines=10> */
[CC--:B------:R-:W-:Y:S01]  /*2860*/  FFMA R33, R10.reuse, R14.reuse, R33 ;  /* 0x0000000e0a217223 */ /* 0x0c0fe20000000021 */
[----:B------:R-:W-:Y:S01]  /*2870*/  FFMA R38, R10, R15, R38 ;  /* 0x0000000f0a267223 */ /* 0x000fe20000000026 */
[C---:B------:R-:W-:Y:S01]  /*2880*/  FFMA R34, R11.reuse, R13, R34 ;  /* 0x0000000d0b227223 */ /* 0x040fe20000000022 */
[C---:B------:R-:W-:Y:S01]  /*2890*/  FFMA R35, R11.reuse, R14, R5 ;  /* 0x0000000e0b237223 */ /* 0x040fe20000000005 */
[----:B------:R-:W-:Y:S01]  /*28a0*/  FFMA R42, R11, R15, R6 ;  /* 0x0000000f0b2a7223 */ /* 0x000fe20000000006 */
[----:B------:R-:W-:-:S02]  /*28b0*/  IADD3 R2, P0, PT, R2, 0x80, RZ ;  /* 0x0000008002027810 */ /* 0x000fc40007f1e0ff */
[----:B------:R-:W-:Y:S02]  /*28c0*/  LEA R45, R4, R45, 0x5 ;  /* 0x0000002d042d7211 */ /* 0x000fe400078e28ff */
[----:B------:R-:W-:Y:S02]  /*28d0*/  IADD3 R48, PT, PT, R48, 0x20, RZ ;  /* 0x0000002030307810 */ /* 0x000fe40007ffe0ff */
[----:B------:R-:W-:Y:S02]  /*28e0*/  IADD3 R47, PT, PT, R47, 0x20, RZ ;  /* 0x000000202f2f7810 */ /* 0x000fe40007ffe0ff */
[----:B------:R-:W-:Y:S02]  /*28f0*/  IADD3 R46, PT, PT, R46, 0x20, RZ ;  /* 0x000000202e2e7810 */ /* 0x000fe40007ffe0ff */
[----:B------:R-:W-:Y:S01]  /*2900*/  IADD3.X R3, PT, PT, RZ, R3, RZ, P0, !PT ;  /* 0x00000003ff037210 */ /* 0x000fe200007fe4ff */
        /* <DEDUP_REMOVED lines=16> */
[----:B------:R-:W-:Y:S06]  /*2a10*/  BAR.SYNC.DEFER_BLOCKING 0x0 ;  /* 0x0000000000007b1d */ /* 0x000fec0000010000 */
[----:B------:R-:W-:Y:S05]  /*2a20*/  BRA.U !UP0, `(.L_x_1) ;  /* 0xffffffd908207547 */ /* 0x000fea000b83ffff */
.L_x_0:
[----:B------:R-:W0:Y:S01]  /*2a30*/  LDC R25, c[0x0][0x39c] ;  /* 0x0000e700ff197b82 */ /* 0x000e220000000800 */
[----:B---3--:R-:W-:-:S07]  /*2a40*/  LEA R21, R44, UR5, 0x2 ;  /* 0x000000052c157c11 */ /* 0x008fce000f8e10ff */
[----:B------:R-:W1:Y:S01]  /*2a50*/  LDC.64 R2, c[0x0][0x390] ;  /* 0x0000e400ff027b82 */ /* 0x000e620000000a00 */
[----:B0-----:R-:W-:-:S04]  /*2a60*/  IMAD R21, R50, R25, R21 ;  /* 0x0000001932157224 */ /* 0x001fc800078e0215 */
[----:B-1----:R-:W-:-:S05]  /*2a70*/  IMAD.WIDE R2, R21, 0x4, R2 ;  /* 0x0000000415027825 */ /* 0x002fca00078e0202 */
[----:B------:R-:W-:Y:S01]  /*2a80*/  STG.E.128 desc[UR8][R2.64], R4 ;  /* 0x0000000402007986 */ /* 0x000fe2000c101d08 */
[----:B------:R-:W-:-:S05]  /*2a90*/  IMAD.WIDE R20, R25, 0x4, R2 ;  /* 0x0000000419147825 */ /* 0x000fca00078e0202 */
[----:B------:R-:W-:Y:S01]  /*2aa0*/  STG.E.128 desc[UR8][R20.64], R8 ;  /* 0x0000000814007986 */ /* 0x000fe2000c101d08 */
[----:B------:R-:W-:-:S05]  /*2ab0*/  IMAD.WIDE R22, R25, 0x4, R20 ;  /* 0x0000000419167825 */ /* 0x000fca00078e0214 */
[----:B------:R-:W-:Y:S01]  /*2ac0*/  STG.E.128 desc[UR8][R22.64], R12 ;  /* 0x0000000c16007986 */ /* 0x000fe2000c101d08 */
[----:B------:R-:W-:-:S05]  /*2ad0*/  IMAD.WIDE R24, R25, 0x4, R22 ;  /* 0x0000000419187825 */ /* 0x000fca00078e0216 */
[----:B------:R-:W-:Y:S01]  /*2ae0*/  STG.E.128 desc[UR8][R24.64], R16 ;  /* 0x0000001018007986 */ /* 0x000fe2000c101d08 */
[----:B------:R-:W-:Y:S05]  /*2af0*/  EXIT ;  /* 0x000000000000794d */ /* 0x000fea0003800000 */
.L_x_2:
[----:B------:R-:W-:-:S00]  /*2b00*/  BRA `(.L_x_2) ;  /* 0xfffffffc00fc7947 */ /* 0x000fc0000383ffff */
[----:B------:R-:W-:-:S00]  /*2b10*/  NOP ;  /* 0x0000000000007918 */ /* 0x000fc00000000000 */
        /* <DEDUP_REMOVED lines=14> */
.L_x_3:


//--------------------- .nv.shared._Z22sgemm_thread_tile_vec4PfS_S_iii --------------------------
	.section	.nv.shared._Z22sgemm_thread_tile_vec4PfS_S_iii,"aw",@nobits
	.sectionflags	@""
	.align	4
.nv.shared._Z22sgemm_thread_tile_vec4PfS_S_iii:
	.zero		9216


//--------------------- .nv.shared.reserved.0     --------------------------
	.section	.nv.shared.reserved.0,"aw",@nobits
	.weak		__nv_reservedSMEM_offset_0_alias
	.size		__nv_reservedSMEM_offset_0_alias, 0, 64
	.other		__nv_reservedSMEM_offset_0_alias,@"STO_CUDA_RESERVED_SHARED STV_DEFAULT"
__nv_reservedSMEM_offset_0_alias:
	.zero		0
	.zero		64


//--------------------- .nv.constant0._Z22sgemm_thread_tile_vec4PfS_S_iii --------------------------
	.section	.nv.constant0._Z22sgemm_thread_tile_vec4PfS_S_iii,"a",@progbits
	.sectionflags	@""
	.align	4
.nv.constant0._Z22sgemm_thread_tile_vec4PfS_S_iii:
	.zero		932


//--------------------- SYMBOLS --------------------------

	.type		.nv.reservedSmem.offset0,@object
	.size		.nv.reservedSmem.offset0,0x4
	.type		.nv.reservedSmem.cap,@object
	.size		.nv.reservedSmem.cap,0x4
